//
// Generated by NVIDIA NVVM Compiler
//
// Compiler Build ID: CL-36424714
// Cuda compilation tools, release 13.0, V13.0.88
// Based on NVVM 20.0.0
//

.version 9.0
.target sm_100
.address_size 64

	// .globl	_Z16F_sigmoid_kernelPfS_
.global .align 4 .b8 x[256];
.global .align 4 .b8 neg_x[256];
.global .align 4 .b8 exp_neg[256];
.global .align 4 .b8 one_plus[256];
.global .align 4 .b8 result[256];

.visible .entry _Z16F_sigmoid_kernelPfS_(
	.param .u64 .ptr .align 1 _Z16F_sigmoid_kernelPfS__param_0,
	.param .u64 .ptr .align 1 _Z16F_sigmoid_kernelPfS__param_1
)
{
	.reg .pred 	%p<4>;
	.reg .b32 	%r<11>;
	.reg .b32 	%f<7>;
	.reg .b64 	%rd<25>;

	ld.param.u64 	%rd1, [_Z16F_sigmoid_kernelPfS__param_0];
	ld.param.u64 	%rd2, [_Z16F_sigmoid_kernelPfS__param_1];
	mov.u32 	%r3, %tid.y;
	mov.u32 	%r4, %ctaid.y;
	mov.u32 	%r5, %ntid.y;
	mad.lo.s32 	%r1, %r4, %r5, %r3;
	mov.u32 	%r6, %tid.x;
	mov.u32 	%r7, %ctaid.x;
	mov.u32 	%r8, %ntid.x;
	mad.lo.s32 	%r2, %r7, %r8, %r6;
	setp.gt.u32 	%p1, %r1, 7;
	setp.gt.s32 	%p2, %r2, 7;
	or.pred  	%p3, %p1, %p2;
	@%p3 bra 	$L__BB0_2;
	cvta.to.global.u64 	%rd3, %rd1;
	cvta.to.global.u64 	%rd4, %rd2;
	shl.b32 	%r9, %r1, 3;
	add.s32 	%r10, %r9, %r2;
	mul.wide.s32 	%rd5, %r10, 4;
	add.s64 	%rd6, %rd3, %rd5;
	ld.global.f32 	%f1, [%rd6];
	mul.wide.u32 	%rd7, %r1, 32;
	mov.u64 	%rd8, x;
	add.s64 	%rd9, %rd8, %rd7;
	mul.wide.s32 	%rd10, %r2, 4;
	add.s64 	%rd11, %rd9, %rd10;
	st.global.f32 	[%rd11], %f1;
	neg.f32 	%f2, %f1;
	mov.u64 	%rd12, neg_x;
	add.s64 	%rd13, %rd12, %rd7;
	add.s64 	%rd14, %rd13, %rd10;
	st.global.f32 	[%rd14], %f2;
	mul.f32 	%f3, %f1, 0fBFB8AA3B;
	ex2.approx.f32 	%f4, %f3;
	mov.u64 	%rd15, exp_neg;
	add.s64 	%rd16, %rd15, %rd7;
	add.s64 	%rd17, %rd16, %rd10;
	st.global.f32 	[%rd17], %f4;
	add.f32 	%f5, %f4, 0f3F800000;
	mov.u64 	%rd18, one_plus;
	add.s64 	%rd19, %rd18, %rd7;
	add.s64 	%rd20, %rd19, %rd10;
	st.global.f32 	[%rd20], %f5;
	rcp.rn.f32 	%f6, %f5;
	mov.u64 	%rd21, result;
	add.s64 	%rd22, %rd21, %rd7;
	add.s64 	%rd23, %rd22, %rd10;
	st.global.f32 	[%rd23], %f6;
	add.s64 	%rd24, %rd4, %rd5;
	st.global.f32 	[%rd24], %f6;
$L__BB0_2:
	ret;

}


// ===== COMPILED SASS (sm_100) =====

	.target	sm_100

	.elftype	@"ET_EXEC"


//--------------------- .note.nv.tkinfo           --------------------------
	.section	.note.nv.tkinfo,"",@"SHT_NOTE"
	.sectionflags	@"SHF_NOTE_NV_TKINFO"
	.tkinfo
        /*0018*/ 	.word	0x00000002
        /*0030*/ 	.string	""
        /*0030*/ 	.string	"ptxas"
        /*0030*/ 	.string	"Cuda compilation tools, release 13.0, V13.0.88"
        /*0030*/ 	.string	"Build cuda_13.0.r13.0/compiler.36424714_0"
        /*0030*/ 	.string	"-arch sm_100 -m 64 "



//--------------------- .note.nv.cuinfo           --------------------------
	.section	.note.nv.cuinfo,"",@"SHT_NOTE"
	.sectionflags	@"SHF_NOTE_NV_CUINFO"
        /*0018*/ 	.short	0x0002
        /*001a*/ 	.short	0x0064
        /*001c*/ 	.short	0x0082
	.zero		2


//--------------------- .nv.info                  --------------------------
	.section	.nv.info,"",@"SHT_CUDA_INFO"
	.align	4


	//----- nvinfo : EIATTR_REGCOUNT
	.align		4
        /*0000*/ 	.byte	0x04, 0x2f
        /*0002*/ 	.short	(.L_6 - .L_5)
	.align		4
.L_5:
        /*0004*/ 	.word	index@(_Z16F_sigmoid_kernelPfS_)
        /*0008*/ 	.word	0x00000014


	//----- nvinfo : EIATTR_FRAME_SIZE
	.align		4
.L_6:
        /*000c*/ 	.byte	0x04, 0x11
        /*000e*/ 	.short	(.L_8 - .L_7)
	.align		4
.L_7:
        /*0010*/ 	.word	index@($__internal_0_$__cuda_sm20_rcp_rn_f32_slowpath)
        /*0014*/ 	.word	0x00000000


	//----- nvinfo : EIATTR_FRAME_SIZE
	.align		4
.L_8:
        /*0018*/ 	.byte	0x04, 0x11
        /*001a*/ 	.short	(.L_10 - .L_9)
	.align		4
.L_9:
        /*001c*/ 	.word	index@(_Z16F_sigmoid_kernelPfS_)
        /*0020*/ 	.word	0x00000000


	//----- nvinfo : EIATTR_MIN_STACK_SIZE
	.align		4
.L_10:
        /*0024*/ 	.byte	0x04, 0x12
        /*0026*/ 	.short	(.L_12 - .L_11)
	.align		4
.L_11:
        /*0028*/ 	.word	index@(_Z16F_sigmoid_kernelPfS_)
        /*002c*/ 	.word	0x00000000
.L_12:


//--------------------- .nv.compat                --------------------------
	.section	.nv.compat,"",@"SHT_CUDA_COMPAT_INFO"
	.align	4
        /*0000*/ 	.byte	0x02, 0x09, 0x00, 0x00, 0x02, 0x02, 0x01, 0x00, 0x02, 0x05, 0x05, 0x00, 0x03, 0x07, 0x01, 0x01
        /*0010*/ 	.byte	0x02, 0x03, 0x00, 0x00, 0x02, 0x06, 0x01, 0x00, 0x04, 0x0b, 0x08, 0x00, 0x01, 0x00, 0x00, 0x00
        /*0020*/ 	.byte	0x00, 0x00, 0x00, 0x00


//--------------------- .nv.info._Z16F_sigmoid_kernelPfS_ --------------------------
	.section	.nv.info._Z16F_sigmoid_kernelPfS_,"",@"SHT_CUDA_INFO"
	.sectionflags	@""
	.align	4


	//----- nvinfo : EIATTR_CUDA_API_VERSION
	.align		4
        /*0000*/ 	.byte	0x04, 0x37
        /*0002*/ 	.short	(.L_14 - .L_13)
.L_13:
        /*0004*/ 	.word	0x00000082


	//----- nvinfo : EIATTR_KPARAM_INFO
	.align		4
.L_14:
        /*0008*/ 	.byte	0x04, 0x17
        /*000a*/ 	.short	(.L_16 - .L_15)
.L_15:
        /*000c*/ 	.word	0x00000000
        /*0010*/ 	.short	0x0001
        /*0012*/ 	.short	0x0008
        /*0014*/ 	.byte	0x00, 0xf5, 0x21, 0x00


	//----- nvinfo : EIATTR_KPARAM_INFO
	.align		4
.L_16:
        /*0018*/ 	.byte	0x04, 0x17
        /*001a*/ 	.short	(.L_18 - .L_17)
.L_17:
        /*001c*/ 	.word	0x00000000
        /*0020*/ 	.short	0x0000
        /*0022*/ 	.short	0x0000
        /*0024*/ 	.byte	0x00, 0xf5, 0x21, 0x00


	//----- nvinfo : EIATTR_SPARSE_MMA_MASK
	.align		4
.L_18:
        /*0028*/ 	.byte	0x03, 0x50
        /*002a*/ 	.short	0x0000


	//----- nvinfo : EIATTR_MAXREG_COUNT
	.align		4
        /*002c*/ 	.byte	0x03, 0x1b
        /*002e*/ 	.short	0x00ff


	//----- nvinfo : EIATTR_MERCURY_ISA_VERSION
	.align		4
        /*0030*/ 	.byte	0x03, 0x5f
        /*0032*/ 	.short	0x0101


	//----- nvinfo : EIATTR_VRC_CTA_INIT_COUNT
	.align		4
        /*0034*/ 	.byte	0x02, 0x4a
	.zero		1
	.zero		1


	//----- nvinfo : EIATTR_EXIT_INSTR_OFFSETS
	.align		4
        /*0038*/ 	.byte	0x04, 0x1c
        /*003a*/ 	.short	(.L_20 - .L_19)


	//   ....[0]....
.L_19:
        /*003c*/ 	.word	0x000000b0


	//   ....[1]....
        /*0040*/ 	.word	0x000003c0


	//----- nvinfo : EIATTR_CRS_STACK_SIZE
	.align		4
.L_20:
        /*0044*/ 	.byte	0x04, 0x1e
        /*0046*/ 	.short	(.L_22 - .L_21)
.L_21:
        /*0048*/ 	.word	0x00000000


	//----- nvinfo : EIATTR_CBANK_PARAM_SIZE
	.align		4
.L_22:
        /*004c*/ 	.byte	0x03, 0x19
        /*004e*/ 	.short	0x0010


	//----- nvinfo : EIATTR_PARAM_CBANK
	.align		4
        /*0050*/ 	.byte	0x04, 0x0a
        /*0052*/ 	.short	(.L_24 - .L_23)
	.align		4
.L_23:
        /*0054*/ 	.word	index@(.nv.constant0._Z16F_sigmoid_kernelPfS_)
        /*0058*/ 	.short	0x0380
        /*005a*/ 	.short	0x0010


	//----- nvinfo : EIATTR_SW_WAR
	.align		4
.L_24:
        /*005c*/ 	.byte	0x04, 0x36
        /*005e*/ 	.short	(.L_26 - .L_25)
.L_25:
        /*0060*/ 	.word	0x00000008
.L_26:


//--------------------- .nv.callgraph             --------------------------
	.section	.nv.callgraph,"",@"SHT_CUDA_CALLGRAPH"
	.align	4
	.sectionentsize	8
	.align		4
        /*0000*/ 	.word	0x00000000
	.align		4
        /*0004*/ 	.word	0xffffffff
	.align		4
        /*0008*/ 	.word	0x00000000
	.align		4
        /*000c*/ 	.word	0xfffffffe
	.align		4
        /*0010*/ 	.word	0x00000000
	.align		4
        /*0014*/ 	.word	0xfffffffd
	.align		4
        /*0018*/ 	.word	0x00000000
	.align		4
        /*001c*/ 	.word	0xfffffffc


//--------------------- .nv.constant4             --------------------------
	.section	.nv.constant4,"a",@progbits
	.align	8
	.align		8
.nv.constant4:
        /*0000*/ 	.dword	x
	.align		8
        /*0008*/ 	.dword	neg_x
	.align		8
        /*0010*/ 	.dword	exp_neg
	.align		8
        /*0018*/ 	.dword	one_plus
	.align		8
        /*0020*/ 	.dword	result


//--------------------- .text._Z16F_sigmoid_kernelPfS_ --------------------------
	.section	.text._Z16F_sigmoid_kernelPfS_,"ax",@progbits
	.align	128
        .global         _Z16F_sigmoid_kernelPfS_
        .type           _Z16F_sigmoid_kernelPfS_,@function
        .size           _Z16F_sigmoid_kernelPfS_,(.L_x_8 - _Z16F_sigmoid_kernelPfS_)
        .other          _Z16F_sigmoid_kernelPfS_,@"STO_CUDA_ENTRY STV_DEFAULT"
_Z16F_sigmoid_kernelPfS_:
.text._Z16F_sigmoid_kernelPfS_:
[----:B------:R-:W-:Y:S01]  /*0000*/  LDC R1, c[0x0][0x37c] ;  /* 0x0000df00ff017b82 */ /* 0x000fe20000000800 */
[----:B------:R-:W0:Y:S07]  /*0010*/  S2R R4, SR_TID.X ;  /* 0x0000000000047919 */ /* 0x000e2e0000002100 */
[----:B------:R-:W1:Y:S01]  /*0020*/  LDC R0, c[0x0][0x364] ;  /* 0x0000d900ff007b82 */ /* 0x000e620000000800 */
[----:B------:R-:W1:Y:S07]  /*0030*/  S2R R5, SR_TID.Y ;  /* 0x0000000000057919 */ /* 0x000e6e0000002200 */
[----:B------:R-:W0:Y:S08]  /*0040*/  S2UR UR5, SR_CTAID.X ;  /* 0x00000000000579c3 */ /* 0x000e300000002500 */
[----:B------:R-:W0:Y:S08]  /*0050*/  LDC R3, c[0x0][0x360] ;  /* 0x0000d800ff037b82 */ /* 0x000e300000000800 */
[----:B------:R-:W1:Y:S01]  /*0060*/  S2UR UR4, SR_CTAID.Y ;  /* 0x00000000000479c3 */ /* 0x000e620000002600 */
[----:B0-----:R-:W-:-:S05]  /*0070*/  IMAD R4, R3, UR5, R4 ;  /* 0x0000000503047c24 */ /* 0x001fca000f8e0204 */
[----:B------:R-:W-:Y:S01]  /*0080*/  ISETP.GT.AND P0, PT, R4, 0x7, PT ;  /* 0x000000070400780c */ /* 0x000fe20003f04270 */
[----:B-1----:R-:W-:-:S05]  /*0090*/  IMAD R5, R0, UR4, R5 ;  /* 0x0000000400057c24 */ /* 0x002fca000f8e0205 */
[----:B------:R-:W-:-:S13]  /*00a0*/  ISETP.GT.U32.OR P0, PT, R5, 0x7, P0 ;  /* 0x000000070500780c */ /* 0x000fda0000704470 */
[----:B------:R-:W-:Y:S05]  /*00b0*/  @P0 EXIT ;  /* 0x000000000000094d */ /* 0x000fea0003800000 */
[----:B------:R-:W0:Y:S01]  /*00c0*/  LDC.64 R6, c[0x0][0x380] ;  /* 0x0000e000ff067b82 */ /* 0x000e220000000a00 */
[----:B------:R-:W1:Y:S01]  /*00d0*/  LDCU.64 UR4, c[0x0][0x358] ;  /* 0x00006b00ff0477ac */ /* 0x000e620008000a00 */
[----:B------:R-:W-:-:S06]  /*00e0*/  LEA R3, R5, R4, 0x3 ;  /* 0x0000000405037211 */ /* 0x000fcc00078e18ff */
[----:B------:R-:W2:Y:S08]  /*00f0*/  LDC.64 R8, c[0x4][RZ] ;  /* 0x01000000ff087b82 */ /* 0x000eb00000000a00 */
[----:B------:R-:W3:Y:S01]  /*0100*/  LDC.64 R10, c[0x4][0x8] ;  /* 0x01000200ff0a7b82 */ /* 0x000ee20000000a00 */
[----:B0-----:R-:W-:-:S07]  /*0110*/  IMAD.WIDE R6, R3, 0x4, R6 ;  /* 0x0000000403067825 */ /* 0x001fce00078e0206 */
[----:B------:R-:W0:Y:S01]  /*0120*/  LDC.64 R12, c[0x4][0x10] ;  /* 0x01000400ff0c7b82 */ /* 0x000e220000000a00 */
[----:B-1----:R0:W4:Y:S01]  /*0130*/  LDG.E R0, desc[UR4][R6.64] ;  /* 0x0000000406007981 */ /* 0x002122000c1e1900 */
[----:B------:R-:W-:Y:S01]  /*0140*/  BSSY.RECONVERGENT B0, `(.L_x_0) ;  /* 0x0000020000007945 */ /* 0x000fe20003800200 */
[----:B--2---:R-:W-:-:S05]  /*0150*/  IMAD.WIDE.U32 R8, R5, 0x20, R8 ;  /* 0x0000002005087825 */ /* 0x004fca00078e0008 */
[----:B------:R-:W1:Y:S01]  /*0160*/  LDC.64 R14, c[0x4][0x18] ;  /* 0x01000600ff0e7b82 */ /* 0x000e620000000a00 */
[----:B------:R-:W-:-:S04]  /*0170*/  IMAD.WIDE R8, R4, 0x4, R8 ;  /* 0x0000000404087825 */ /* 0x000fc800078e0208 */
[----:B---3--:R-:W-:-:S04]  /*0180*/  IMAD.WIDE.U32 R10, R5, 0x20, R10 ;  /* 0x00000020050a7825 */ /* 0x008fc800078e000a */
[----:B------:R-:W-:-:S04]  /*0190*/  IMAD.WIDE R10, R4, 0x4, R10 ;  /* 0x00000004040a7825 */ /* 0x000fc800078e020a */
[----:B0-----:R-:W-:-:S04]  /*01a0*/  IMAD.WIDE.U32 R6, R5, 0x20, R12 ;  /* 0x0000002005067825 */ /* 0x001fc800078e000c */
[----:B-1----:R-:W-:-:S04]  /*01b0*/  IMAD.WIDE.U32 R12, R5, 0x20, R14 ;  /* 0x00000020050c7825 */ /* 0x002fc800078e000e */
[----:B------:R-:W-:-:S04]  /*01c0*/  IMAD.WIDE R6, R4, 0x4, R6 ;  /* 0x0000000404067825 */ /* 0x000fc800078e0206 */
[----:B------:R-:W-:-:S04]  /*01d0*/  IMAD.WIDE R12, R4, 0x4, R12 ;  /* 0x00000004040c7825 */ /* 0x000fc800078e020c */
[C---:B----4-:R-:W-:Y:S01]  /*01e0*/  FMUL R16, R0.reuse, -1.4426950216293334961 ;  /* 0xbfb8aa3b00107820 */ /* 0x050fe20000400000 */
[----:B------:R-:W-:Y:S01]  /*01f0*/  FADD R17, -R0, -RZ ;  /* 0x800000ff00117221 */ /* 0x000fe20000000100 */
[----:B------:R0:W-:Y:S03]  /*0200*/  STG.E desc[UR4][R8.64], R0 ;  /* 0x0000000008007986 */ /* 0x0001e6000c101904 */
[----:B------:R-:W-:Y:S01]  /*0210*/  FSETP.GEU.AND P0, PT, R16, -126, PT ;  /* 0xc2fc00001000780b */ /* 0x000fe20003f0e000 */
[----:B------:R0:W-:-:S12]  /*0220*/  STG.E desc[UR4][R10.64], R17 ;  /* 0x000000110a007986 */ /* 0x0001d8000c101904 */
[----:B------:R-:W-:-:S04]  /*0230*/  @!P0 FMUL R16, R16, 0.5 ;  /* 0x3f00000010108820 */ /* 0x000fc80000400000 */
[----:B------:R-:W1:Y:S02]  /*0240*/  MUFU.EX2 R2, R16 ;  /* 0x0000001000027308 */ /* 0x000e640000000800 */
[----:B-1----:R-:W-:-:S04]  /*0250*/  @!P0 FMUL R2, R2, R2 ;  /* 0x0000000202028220 */ /* 0x002fc80000400000 */
[----:B------:R-:W-:Y:S01]  /*0260*/  FADD R15, R2, 1 ;  /* 0x3f800000020f7421 */ /* 0x000fe20000000000 */
[----:B------:R0:W-:Y:S03]  /*0270*/  STG.E desc[UR4][R6.64], R2 ;  /* 0x0000000206007986 */ /* 0x0001e6000c101904 */
[----:B------:R-:W-:Y:S01]  /*0280*/  VIADD R14, R15, 0x1800000 ;  /* 0x018000000f0e7836 */ /* 0x000fe20000000000 */
[----:B------:R0:W-:Y:S04]  /*0290*/  STG.E desc[UR4][R12.64], R15 ;  /* 0x0000000f0c007986 */ /* 0x0001e8000c101904 */
[----:B------:R-:W-:-:S04]  /*02a0*/  LOP3.LUT R14, R14, 0x7f800000, RZ, 0xc0, !PT ;  /* 0x7f8000000e0e7812 */ /* 0x000fc800078ec0ff */
[----:B------:R-:W-:-:S13]  /*02b0*/  ISETP.GT.U32.AND P0, PT, R14, 0x1ffffff, PT ;  /* 0x01ffffff0e00780c */ /* 0x000fda0003f04070 */
[----:B0-----:R-:W-:Y:S05]  /*02c0*/  @P0 BRA `(.L_x_1) ;  /* 0x00000000000c0947 */ /* 0x001fea0003800000 */
[----:B------:R-:W-:-:S07]  /*02d0*/  MOV R6, 0x2f0 ;  /* 0x000002f000067802 */ /* 0x000fce0000000f00 */
[----:B------:R-:W-:Y:S05]  /*02e0*/  CALL.REL.NOINC `($__internal_0_$__cuda_sm20_rcp_rn_f32_slowpath) ;  /* 0x0000000000387944 */ /* 0x000fea0003c00000 */
[----:B------:R-:W-:Y:S05]  /*02f0*/  BRA `(.L_x_2) ;  /* 0x0000000000107947 */ /* 0x000fea0003800000 */
.L_x_1:
[----:B------:R-:W0:Y:S02]  /*0300*/  MUFU.RCP R0, R15 ;  /* 0x0000000f00007308 */ /* 0x000e240000001000 */
[----:B0-----:R-:W-:-:S04]  /*0310*/  FFMA R2, R15, R0, -1 ;  /* 0xbf8000000f027423 */ /* 0x001fc80000000000 */
[----:B------:R-:W-:-:S04]  /*0320*/  FADD.FTZ R11, -R2, -RZ ;  /* 0x800000ff020b7221 */ /* 0x000fc80000010100 */
[----:B------:R-:W-:-:S07]  /*0330*/  FFMA R11, R0, R11, R0 ;  /* 0x0000000b000b7223 */ /* 0x000fce0000000000 */
.L_x_2:
[----:B------:R-:W-:Y:S05]  /*0340*/  BSYNC.RECONVERGENT B0 ;  /* 0x0000000000007941 */ /* 0x000fea0003800200 */
.L_x_0:
[----:B------:R-:W0:Y:S08]  /*0350*/  LDC.64 R6, c[0x4][0x20] ;  /* 0x01000800ff067b82 */ /* 0x000e300000000a00 */
[----:B------:R-:W1:Y:S01]  /*0360*/  LDC.64 R8, c[0x0][0x388] ;  /* 0x0000e200ff087b82 */ /* 0x000e620000000a00 */
[----:B0-----:R-:W-:-:S04]  /*0370*/  IMAD.WIDE.U32 R6, R5, 0x20, R6 ;  /* 0x0000002005067825 */ /* 0x001fc800078e0006 */
[----:B------:R-:W-:-:S04]  /*0380*/  IMAD.WIDE R6, R4, 0x4, R6 ;  /* 0x0000000404067825 */ /* 0x000fc800078e0206 */
[----:B-1----:R-:W-:Y:S01]  /*0390*/  IMAD.WIDE R2, R3, 0x4, R8 ;  /* 0x0000000403027825 */ /* 0x002fe200078e0208 */
[----:B------:R-:W-:Y:S04]  /*03a0*/  STG.E desc[UR4][R6.64], R11 ;  /* 0x0000000b06007986 */ /* 0x000fe8000c101904 */
[----:B------:R-:W-:Y:S01]  /*03b0*/  STG.E desc[UR4][R2.64], R11 ;  /* 0x0000000b02007986 */ /* 0x000fe2000c101904 */
[----:B------:R-:W-:Y:S05]  /*03c0*/  EXIT ;  /* 0x000000000000794d */ /* 0x000fea0003800000 */
        .weak           $__internal_0_$__cuda_sm20_rcp_rn_f32_slowpath
        .type           $__internal_0_$__cuda_sm20_rcp_rn_f32_slowpath,@function
        .size           $__internal_0_$__cuda_sm20_rcp_rn_f32_slowpath,(.L_x_8 - $__internal_0_$__cuda_sm20_rcp_rn_f32_slowpath)
$__internal_0_$__cuda_sm20_rcp_rn_f32_slowpath:
[----:B------:R-:W-:Y:S01]  /*03d0*/  SHF.L.U32 R0, R15, 0x1, RZ ;  /* 0x000000010f007819 */ /* 0x000fe200000006ff */
[----:B------:R-:W-:Y:S03]  /*03e0*/  BSSY.RECONVERGENT B1, `(.L_x_3) ;  /* 0x0000031000017945 */ /* 0x000fe60003800200 */
[----:B------:R-:W-:Y:S01]  /*03f0*/  SHF.R.U32.HI R2, RZ, 0x18, R0 ;  /* 0x00000018ff027819 */ /* 0x000fe20000011600 */
[----:B------:R-:W-:-:S03]  /*0400*/  IMAD.MOV.U32 R0, RZ, RZ, R15 ;  /* 0x000000ffff007224 */ /* 0x000fc600078e000f */
[----:B------:R-:W-:-:S13]  /*0410*/  ISETP.NE.U32.AND P0, PT, R2, RZ, PT ;  /* 0x000000ff0200720c */ /* 0x000fda0003f05070 */
[----:B------:R-:W-:Y:S05]  /*0420*/  @P0 BRA `(.L_x_4) ;  /* 0x0000000000280947 */ /* 0x000fea0003800000 */
[----:B------:R-:W-:-:S04]  /*0430*/  SHF.L.U32 R2, R0, 0x1, RZ ;  /* 0x0000000100027819 */ /* 0x000fc800000006ff */
[----:B------:R-:W-:-:S13]  /*0440*/  ISETP.NE.AND P0, PT, R2, RZ, PT ;  /* 0x000000ff0200720c */ /* 0x000fda0003f05270 */
[----:B------:R-:W-:Y:S01]  /*0450*/  @P0 FFMA R8, R0, 1.84467440737095516160e+19, RZ ;  /* 0x5f80000000080823 */ /* 0x000fe200000000ff */
[----:B------:R-:W-:Y:S08]  /*0460*/  @!P0 MUFU.RCP R7, R0 ;  /* 0x0000000000078308 */ /* 0x000ff00000001000 */
[----:B------:R-:W0:Y:S02]  /*0470*/  @P0 MUFU.RCP R9, R8 ;  /* 0x0000000800090308 */ /* 0x000e240000001000 */
[----:B0-----:R-:W-:-:S04]  /*0480*/  @P0 FFMA R2, R8, R9, -1 ;  /* 0xbf80000008020423 */ /* 0x001fc80000000009 */
[----:B------:R-:W-:-:S04]  /*0490*/  @P0 FADD.FTZ R2, -R2, -RZ ;  /* 0x800000ff02020221 */ /* 0x000fc80000010100 */
[----:B------:R-:W-:-:S04]  /*04a0*/  @P0 FFMA R2, R9, R2, R9 ;  /* 0x0000000209020223 */ /* 0x000fc80000000009 */
[----:B------:R-:W-:Y:S01]  /*04b0*/  @P0 FFMA R7, R2, 1.84467440737095516160e+19, RZ ;  /* 0x5f80000002070823 */ /* 0x000fe200000000ff */
[----:B------:R-:W-:Y:S06]  /*04c0*/  BRA `(.L_x_5) ;  /* 0x0000000000887947 */ /* 0x000fec0003800000 */
.L_x_4:
[----:B------:R-:W-:-:S05]  /*04d0*/  VIADD R7, R2, 0xffffff03 ;  /* 0xffffff0302077836 */ /* 0x000fca0000000000 */
[----:B------:R-:W-:-:S13]  /*04e0*/  ISETP.GT.U32.AND P0, PT, R7, 0x1, PT ;  /* 0x000000010700780c */ /* 0x000fda0003f04070 */
[----:B------:R-:W-:Y:S05]  /*04f0*/  @P0 BRA `(.L_x_6) ;  /* 0x0000000000780947 */ /* 0x000fea0003800000 */
[----:B------:R-:W-:Y:S01]  /*0500*/  LOP3.LUT R8, R0, 0x7fffff, RZ, 0xc0, !PT ;  /* 0x007fffff00087812 */ /* 0x000fe200078ec0ff */
[----:B------:R-:W-:-:S03]  /*0510*/  HFMA2 R12, -RZ, RZ, 0, 1.78813934326171875e-07 ;  /* 0x00000003ff0c7431 */ /* 0x000fc600000001ff */
[----:B------:R-:W-:-:S04]  /*0520*/  LOP3.LUT R8, R8, 0x3f800000, RZ, 0xfc, !PT ;  /* 0x3f80000008087812 */ /* 0x000fc800078efcff */
[----:B------:R-:W0:Y:S01]  /*0530*/  MUFU.RCP R9, R8 ;  /* 0x0000000800097308 */ /* 0x000e220000001000 */
[----:B------:R-:W-:Y:S01]  /*0540*/  SHF.L.U32 R13, R12, R7, RZ ;  /* 0x000000070c0d7219 */ /* 0x000fe200000006ff */
[----:B0-----:R-:W-:-:S04]  /*0550*/  FFMA R10, R8, R9, -1 ;  /* 0xbf800000080a7423 */ /* 0x001fc80000000009 */
[----:B------:R-:W-:-:S04]  /*0560*/  FADD.FTZ R10, -R10, -RZ ;  /* 0x800000ff0a0a7221 */ /* 0x000fc80000010100 */
[CCC-:B------:R-:W-:Y:S01]  /*0570*/  FFMA.RM R11, R9.reuse, R10.reuse, R9.reuse ;  /* 0x0000000a090b7223 */ /* 0x1c0fe20000004009 */
[----:B------:R-:W-:-:S04]  /*0580*/  FFMA.RP R10, R9, R10, R9 ;  /* 0x0000000a090a7223 */ /* 0x000fc80000008009 */
[C---:B------:R-:W-:Y:S02]  /*0590*/  LOP3.LUT R9, R11.reuse, 0x7fffff, RZ, 0xc0, !PT ;  /* 0x007fffff0b097812 */ /* 0x040fe400078ec0ff */
[----:B------:R-:W-:Y:S02]  /*05a0*/  FSETP.NEU.FTZ.AND P0, PT, R11, R10, PT ;  /* 0x0000000a0b00720b */ /* 0x000fe40003f1d000 */
[----:B------:R-:W-:Y:S02]  /*05b0*/  LOP3.LUT R10, R9, 0x800000, RZ, 0xfc, !PT ;  /* 0x00800000090a7812 */ /* 0x000fe400078efcff */
[----:B------:R-:W-:Y:S02]  /*05c0*/  SEL R9, RZ, 0xffffffff, !P0 ;  /* 0xffffffffff097807 */ /* 0x000fe40004000000 */
[----:B------:R-:W-:Y:S02]  /*05d0*/  LOP3.LUT R8, R13, R10, RZ, 0xc0, !PT ;  /* 0x0000000a0d087212 */ /* 0x000fe400078ec0ff */
[----:B------:R-:W-:-:S02]  /*05e0*/  IADD3 R9, PT, PT, -R9, RZ, RZ ;  /* 0x000000ff09097210 */ /* 0x000fc40007ffe1ff */
[-C--:B------:R-:W-:Y:S02]  /*05f0*/  SHF.R.U32.HI R8, RZ, R7.reuse, R8 ;  /* 0x00000007ff087219 */ /* 0x080fe40000011608 */
[----:B------:R-:W-:Y:S02]  /*0600*/  LOP3.LUT P1, RZ, R9, R7, R10, 0xf8, !PT ;  /* 0x0000000709ff7212 */ /* 0x000fe4000782f80a */
[C---:B------:R-:W-:Y:S02]  /*0610*/  LOP3.LUT P0, RZ, R8.reuse, 0x1, RZ, 0xc0, !PT ;  /* 0x0000000108ff7812 */ /* 0x040fe4000780c0ff */
[----:B------:R-:W-:-:S04]  /*0620*/  LOP3.LUT P2, RZ, R8, 0x2, RZ, 0xc0, !PT ;  /* 0x0000000208ff7812 */ /* 0x000fc8000784c0ff */
[----:B------:R-:W-:Y:S02]  /*0630*/  PLOP3.LUT P0, PT, P0, P1, P2, 0xe0, 0x0 ;  /* 0x000000000000781c */ /* 0x000fe40000703c20 */
[----:B------:R-:W-:Y:S02]  /*0640*/  LOP3.LUT P1, RZ, R0, 0x7fffff, RZ, 0xc0, !PT ;  /* 0x007fffff00ff7812 */ /* 0x000fe4000782c0ff */
[----:B------:R-:W-:-:S05]  /*0650*/  SEL R7, RZ, 0x1, !P0 ;  /* 0x00000001ff077807 */ /* 0x000fca0004000000 */
[----:B------:R-:W-:-:S05]  /*0660*/  IMAD.MOV R7, RZ, RZ, -R7 ;  /* 0x000000ffff077224 */ /* 0x000fca00078e0a07 */
[----:B------:R-:W-:Y:S02]  /*0670*/  ISETP.GE.AND P0, PT, R7, RZ, PT ;  /* 0x000000ff0700720c */ /* 0x000fe40003f06270 */
[----:B------:R-:W-:-:S04]  /*0680*/  IADD3 R7, PT, PT, R2, -0xfc, RZ ;  /* 0xffffff0402077810 */ /* 0x000fc80007ffe0ff */
[----:B------:R-:W-:-:S07]  /*0690*/  SHF.R.U32.HI R7, RZ, R7, R10 ;  /* 0x00000007ff077219 */ /* 0x000fce000001160a */
[----:B------:R-:W-:-:S05]  /*06a0*/  @!P0 IADD3 R7, PT, PT, R7, 0x1, RZ ;  /* 0x0000000107078810 */ /* 0x000fca0007ffe0ff */
[----:B------:R-:W-:-:S05]  /*06b0*/  @!P1 IMAD.SHL.U32 R7, R7, 0x2, RZ ;  /* 0x0000000207079824 */ /* 0x000fca00078e00ff */
[----:B------:R-:W-:Y:S01]  /*06c0*/  LOP3.LUT R7, R7, 0x80000000, R0, 0xf8, !PT ;  /* 0x8000000007077812 */ /* 0x000fe200078ef800 */
[----:B------:R-:W-:Y:S06]  /*06d0*/  BRA `(.L_x_5) ;  /* 0x0000000000047947 */ /* 0x000fec0003800000 */
.L_x_6:
[----:B------:R0:W1:Y:S02]  /*06e0*/  MUFU.RCP R7, R0 ;  /* 0x0000000000077308 */ /* 0x0000640000001000 */
.L_x_5:
[----:B------:R-:W-:Y:S05]  /*06f0*/  BSYNC.RECONVERGENT B1 ;  /* 0x0000000000017941 */ /* 0x000fea0003800200 */
.L_x_3:
[----:B-1----:R-:W-:Y:S01]  /*0700*/  MOV R11, R7 ;  /* 0x00000007000b7202 */ /* 0x002fe20000000f00 */
[----:B------:R-:W-:-:S04]  /*0710*/  HFMA2 R7, -RZ, RZ, 0, 0 ;  /* 0x00000000ff077431 */ /* 0x000fc800000001ff */
[----:B0-----:R-:W-:Y:S05]  /*0720*/  RET.REL.NODEC R6 `(_Z16F_sigmoid_kernelPfS_) ;  /* 0xfffffff806347950 */ /* 0x001fea0003c3ffff */
.L_x_7:
[----:B------:R-:W-:-:S00]  /*0730*/  BRA `(.L_x_7) ;  /* 0xfffffffc00fc7947 */ /* 0x000fc0000383ffff */
[----:B------:R-:W-:-:S00]  /*0740*/  NOP ;  /* 0x0000000000007918 */ /* 0x000fc00000000000 */
        /* <DEDUP_REMOVED lines=11> */
.L_x_8:


//--------------------- .nv.shared.reserved.0     --------------------------
	.section	.nv.shared.reserved.0,"aw",@nobits
	.weak		__nv_reservedSMEM_offset_0_alias
	.size		__nv_reservedSMEM_offset_0_alias, 0, 64
	.other		__nv_reservedSMEM_offset_0_alias,@"STO_CUDA_RESERVED_SHARED STV_DEFAULT"
__nv_reservedSMEM_offset_0_alias:
	.zero		0
	.zero		64


//--------------------- .nv.global                --------------------------
	.section	.nv.global,"aw",@nobits
	.align	4
.nv.global:
	.type		x,@object
	.size		x,(result - x)
x:
	.zero		256
	.type		result,@object
	.size		result,(exp_neg - result)
result:
	.zero		256
	.type		exp_neg,@object
	.size		exp_neg,(one_plus - exp_neg)
exp_neg:
	.zero		256
	.type		one_plus,@object
	.size		one_plus,(neg_x - one_plus)
one_plus:
	.zero		256
	.type		neg_x,@object
	.size		neg_x,(.L_1 - neg_x)
neg_x:
	.zero		256
.L_1:


//--------------------- .nv.constant0._Z16F_sigmoid_kernelPfS_ --------------------------
	.section	.nv.constant0._Z16F_sigmoid_kernelPfS_,"a",@progbits
	.sectionflags	@""
	.align	4
.nv.constant0._Z16F_sigmoid_kernelPfS_:
	.zero		912


//--------------------- SYMBOLS --------------------------

	.type		.nv.reservedSmem.offset0,@object
	.size		.nv.reservedSmem.offset0,0x4
